//
// Generated by NVIDIA NVVM Compiler
//
// Compiler Build ID: CL-36424714
// Cuda compilation tools, release 13.0, V13.0.88
// Based on NVVM 20.0.0
//

.version 9.0
.target sm_100
.address_size 64

	// .globl	_Z6kerneliiiPdS_S_S_ddi
.extern .func  (.param .b32 func_retval0) vprintf
(
	.param .b64 vprintf_param_0,
	.param .b64 vprintf_param_1
)
;
// _ZZ6kerneliiiPdS_S_S_ddiE3myW has been demoted
// _ZZ6kerneliiiPdS_S_S_ddiE10constraint has been demoted
// _ZZ6kerneliiiPdS_S_S_ddiE3myB has been demoted
// _ZZ6kerneliiiPdS_S_S_ddiE1x has been demoted
.global .align 1 .b8 $str[31] = {105, 100, 32, 61, 32, 37, 100, 44, 32, 100, 105, 103, 105, 116, 32, 61, 32, 37, 100, 44, 32, 109, 121, 66, 32, 61, 32, 37, 102, 10};
.global .align 1 .b8 $str$1[28] = {105, 100, 32, 61, 32, 37, 100, 44, 32, 105, 32, 61, 32, 37, 100, 44, 32, 88, 91, 105, 93, 32, 61, 32, 37, 102, 10};
.global .align 1 .b8 $str$2[45] = {100, 105, 103, 105, 116, 32, 61, 32, 37, 100, 44, 32, 105, 100, 32, 61, 32, 37, 100, 44, 32, 101, 110, 100, 32, 119, 91, 105, 100, 93, 32, 61, 32, 37, 102, 44, 32, 98, 32, 61, 32, 37, 102, 10};

.visible .entry _Z6kerneliiiPdS_S_S_ddi(
	.param .u32 _Z6kerneliiiPdS_S_S_ddi_param_0,
	.param .u32 _Z6kerneliiiPdS_S_S_ddi_param_1,
	.param .u32 _Z6kerneliiiPdS_S_S_ddi_param_2,
	.param .u64 .ptr .align 1 _Z6kerneliiiPdS_S_S_ddi_param_3,
	.param .u64 .ptr .align 1 _Z6kerneliiiPdS_S_S_ddi_param_4,
	.param .u64 .ptr .align 1 _Z6kerneliiiPdS_S_S_ddi_param_5,
	.param .u64 .ptr .align 1 _Z6kerneliiiPdS_S_S_ddi_param_6,
	.param .f64 _Z6kerneliiiPdS_S_S_ddi_param_7,
	.param .f64 _Z6kerneliiiPdS_S_S_ddi_param_8,
	.param .u32 _Z6kerneliiiPdS_S_S_ddi_param_9
)
{
	.local .align 8 .b8 	__local_depot0[24];
	.reg .b64 	%SP;
	.reg .b64 	%SPL;
	.reg .pred 	%p<12>;
	.reg .b16 	%rs<9>;
	.reg .b32 	%r<38>;
	.reg .b64 	%rd<31>;
	.reg .b64 	%fd<70>;
	// demoted variable
	.shared .align 8 .b8 _ZZ6kerneliiiPdS_S_S_ddiE3myW[6272];
	// demoted variable
	.shared .align 1 .u8 _ZZ6kerneliiiPdS_S_S_ddiE10constraint;
	// demoted variable
	.shared .align 8 .f64 _ZZ6kerneliiiPdS_S_S_ddiE3myB;
	// demoted variable
	.shared .align 8 .b8 _ZZ6kerneliiiPdS_S_S_ddiE1x[6272];
	mov.u64 	%SPL, __local_depot0;
	cvta.local.u64 	%SP, %SPL;
	ld.param.u32 	%r14, [_Z6kerneliiiPdS_S_S_ddi_param_0];
	ld.param.u32 	%r15, [_Z6kerneliiiPdS_S_S_ddi_param_1];
	ld.param.u64 	%rd8, [_Z6kerneliiiPdS_S_S_ddi_param_4];
	ld.param.u64 	%rd7, [_Z6kerneliiiPdS_S_S_ddi_param_5];
	ld.param.u64 	%rd9, [_Z6kerneliiiPdS_S_S_ddi_param_6];
	ld.param.f64 	%fd17, [_Z6kerneliiiPdS_S_S_ddi_param_7];
	ld.param.f64 	%fd18, [_Z6kerneliiiPdS_S_S_ddi_param_8];
	ld.param.u32 	%r16, [_Z6kerneliiiPdS_S_S_ddi_param_9];
	cvta.to.global.u64 	%rd1, %rd9;
	cvta.to.global.u64 	%rd2, %rd8;
	add.u64 	%rd10, %SP, 0;
	add.u64 	%rd3, %SPL, 0;
	mov.u32 	%r1, %tid.x;
	shl.b32 	%r18, %r1, 3;
	mov.u32 	%r19, _ZZ6kerneliiiPdS_S_S_ddiE3myW;
	add.s32 	%r2, %r19, %r18;
	mov.b64 	%rd11, 0;
	st.shared.u64 	[%r2], %rd11;
	st.shared.u64 	[_ZZ6kerneliiiPdS_S_S_ddiE3myB], %rd11;
	st.local.v2.u32 	[%rd3], {%r1, %r16};
	st.local.u64 	[%rd3+8], %rd11;
	mov.u64 	%rd12, $str;
	cvta.global.u64 	%rd13, %rd12;
	{ // callseq 0, 0
	.param .b64 param0;
	st.param.b64 	[param0], %rd13;
	.param .b64 param1;
	st.param.b64 	[param1], %rd10;
	.param .b32 retval0;
	call.uni (retval0), 
	vprintf, 
	(
	param0, 
	param1
	);
	ld.param.b32 	%r20, [retval0];
	} // callseq 0
	mov.b32 	%r34, 0;
$L__BB0_1:
	cvt.u16.u32 	%rs1, %r34;
	mul.lo.s16 	%rs2, %rs1, 30933;
	shl.b16 	%rs3, %rs2, 13;
	shr.u16 	%rs4, %rs2, 3;
	or.b16  	%rs5, %rs4, %rs3;
	setp.gt.u16 	%p1, %rs5, 65;
	@%p1 bra 	$L__BB0_3;
	mul.wide.u32 	%rd14, %r34, 8;
	add.s64 	%rd15, %rd1, %rd14;
	ld.global.f64 	%fd19, [%rd15];
	st.local.v2.u32 	[%rd3], {%r1, %r34};
	st.local.f64 	[%rd3+8], %fd19;
	mov.u64 	%rd16, $str$1;
	cvta.global.u64 	%rd17, %rd16;
	{ // callseq 1, 0
	.param .b64 param0;
	st.param.b64 	[param0], %rd17;
	.param .b64 param1;
	st.param.b64 	[param1], %rd10;
	.param .b32 retval0;
	call.uni (retval0), 
	vprintf, 
	(
	param0, 
	param1
	);
	ld.param.b32 	%r22, [retval0];
	} // callseq 1
$L__BB0_3:
	add.s32 	%r34, %r34, 8;
	setp.eq.s32 	%p2, %r34, 8400;
	@%p2 bra 	$L__BB0_4;
	bra.uni 	$L__BB0_1;
$L__BB0_4:
	setp.lt.s32 	%p3, %r14, 1;
	@%p3 bra 	$L__BB0_19;
	mov.u32 	%r26, _ZZ6kerneliiiPdS_S_S_ddiE1x;
	add.s32 	%r5, %r26, %r18;
	cvta.to.global.u64 	%rd4, %rd7;
	mov.b32 	%r35, 0;
$L__BB0_6:
	setp.lt.s32 	%p4, %r15, 1;
	@%p4 bra 	$L__BB0_18;
	ld.shared.f64 	%fd65, [%r2];
	mov.b32 	%r36, 0;
$L__BB0_8:
	setp.ne.s32 	%p5, %r1, 0;
	mad.lo.s32 	%r28, %r36, 784, %r1;
	mul.wide.u32 	%rd19, %r28, 8;
	add.s64 	%rd20, %rd1, %rd19;
	ld.global.f64 	%fd3, [%rd20];
	mul.f64 	%fd20, %fd3, %fd65;
	st.shared.f64 	[%r5], %fd20;
	bar.sync 	0;
	@%p5 bra 	$L__BB0_14;
	mov.f64 	%fd66, 0d0000000000000000;
	mov.b32 	%r37, 64;
$L__BB0_10:
	mov.u32 	%r30, _ZZ6kerneliiiPdS_S_S_ddiE1x;
	add.s32 	%r31, %r30, %r37;
	ld.shared.f64 	%fd22, [%r31+-64];
	add.f64 	%fd23, %fd66, %fd22;
	ld.shared.f64 	%fd24, [%r31+-56];
	add.f64 	%fd25, %fd23, %fd24;
	ld.shared.f64 	%fd26, [%r31+-48];
	add.f64 	%fd27, %fd25, %fd26;
	ld.shared.f64 	%fd28, [%r31+-40];
	add.f64 	%fd29, %fd27, %fd28;
	ld.shared.f64 	%fd30, [%r31+-32];
	add.f64 	%fd31, %fd29, %fd30;
	ld.shared.f64 	%fd32, [%r31+-24];
	add.f64 	%fd33, %fd31, %fd32;
	ld.shared.f64 	%fd34, [%r31+-16];
	add.f64 	%fd35, %fd33, %fd34;
	ld.shared.f64 	%fd36, [%r31+-8];
	add.f64 	%fd37, %fd35, %fd36;
	ld.shared.f64 	%fd38, [%r31];
	add.f64 	%fd39, %fd37, %fd38;
	ld.shared.f64 	%fd40, [%r31+8];
	add.f64 	%fd41, %fd39, %fd40;
	ld.shared.f64 	%fd42, [%r31+16];
	add.f64 	%fd43, %fd41, %fd42;
	ld.shared.f64 	%fd44, [%r31+24];
	add.f64 	%fd45, %fd43, %fd44;
	ld.shared.f64 	%fd46, [%r31+32];
	add.f64 	%fd47, %fd45, %fd46;
	ld.shared.f64 	%fd48, [%r31+40];
	add.f64 	%fd49, %fd47, %fd48;
	ld.shared.f64 	%fd50, [%r31+48];
	add.f64 	%fd51, %fd49, %fd50;
	ld.shared.f64 	%fd52, [%r31+56];
	add.f64 	%fd66, %fd51, %fd52;
	add.s32 	%r37, %r37, 128;
	setp.ne.s32 	%p6, %r37, 6336;
	@%p6 bra 	$L__BB0_10;
	ld.shared.f64 	%fd6, [_ZZ6kerneliiiPdS_S_S_ddiE3myB];
	add.f64 	%fd53, %fd66, %fd6;
	mul.wide.u32 	%rd21, %r36, 8;
	add.s64 	%rd22, %rd4, %rd21;
	ld.global.f64 	%fd7, [%rd22];
	mul.f64 	%fd54, %fd7, %fd53;
	setp.ltu.f64 	%p7, %fd54, 0d3FF0000000000000;
	@%p7 bra 	$L__BB0_13;
	mov.b16 	%rs6, 1;
	st.shared.u8 	[_ZZ6kerneliiiPdS_S_S_ddiE10constraint], %rs6;
	bra.uni 	$L__BB0_14;
$L__BB0_13:
	mov.b16 	%rs7, 0;
	st.shared.u8 	[_ZZ6kerneliiiPdS_S_S_ddiE10constraint], %rs7;
	fma.rn.f64 	%fd55, %fd17, %fd7, %fd6;
	st.shared.f64 	[_ZZ6kerneliiiPdS_S_S_ddiE3myB], %fd55;
$L__BB0_14:
	bar.sync 	0;
	ld.shared.u8 	%rs8, [_ZZ6kerneliiiPdS_S_S_ddiE10constraint];
	setp.eq.s16 	%p8, %rs8, 0;
	@%p8 bra 	$L__BB0_16;
	ld.shared.f64 	%fd56, [%r2];
	mul.f64 	%fd57, %fd17, %fd56;
	mul.f64 	%fd58, %fd18, %fd57;
	sub.f64 	%fd65, %fd56, %fd58;
	bra.uni 	$L__BB0_17;
$L__BB0_16:
	ld.shared.f64 	%fd59, [%r2];
	mul.f64 	%fd60, %fd18, %fd59;
	mul.wide.u32 	%rd23, %r36, 8;
	add.s64 	%rd24, %rd4, %rd23;
	ld.global.f64 	%fd61, [%rd24];
	mul.f64 	%fd62, %fd3, %fd61;
	sub.f64 	%fd63, %fd60, %fd62;
	mul.f64 	%fd64, %fd17, %fd63;
	sub.f64 	%fd65, %fd59, %fd64;
$L__BB0_17:
	st.shared.f64 	[%r2], %fd65;
	add.s32 	%r36, %r36, 1;
	setp.ne.s32 	%p9, %r36, %r15;
	@%p9 bra 	$L__BB0_8;
$L__BB0_18:
	bar.sync 	0;
	add.s32 	%r35, %r35, 1;
	setp.ne.s32 	%p10, %r35, %r14;
	@%p10 bra 	$L__BB0_6;
$L__BB0_19:
	ld.param.u64 	%rd30, [_Z6kerneliiiPdS_S_S_ddi_param_3];
	ld.shared.f64 	%fd69, [%r2];
	cvta.to.global.u64 	%rd25, %rd30;
	mul.wide.u32 	%rd26, %r1, 8;
	add.s64 	%rd5, %rd25, %rd26;
	st.global.f64 	[%rd5], %fd69;
	setp.eq.s32 	%p11, %r1, 0;
	@%p11 bra 	$L__BB0_21;
	ld.global.f64 	%fd68, [%rd2];
	bra.uni 	$L__BB0_22;
$L__BB0_21:
	ld.shared.f64 	%fd68, [_ZZ6kerneliiiPdS_S_S_ddiE3myB];
	st.global.f64 	[%rd2], %fd68;
	ld.global.f64 	%fd69, [%rd5];
$L__BB0_22:
	st.local.v2.u32 	[%rd3], {%r16, %r1};
	st.local.f64 	[%rd3+8], %fd69;
	st.local.f64 	[%rd3+16], %fd68;
	mov.u64 	%rd27, $str$2;
	cvta.global.u64 	%rd28, %rd27;
	{ // callseq 2, 0
	.param .b64 param0;
	st.param.b64 	[param0], %rd28;
	.param .b64 param1;
	st.param.b64 	[param1], %rd10;
	.param .b32 retval0;
	call.uni (retval0), 
	vprintf, 
	(
	param0, 
	param1
	);
	ld.param.b32 	%r32, [retval0];
	} // callseq 2
	ret;

}


// ===== COMPILED SASS (sm_100) =====

	.target	sm_100

	.elftype	@"ET_EXEC"


//--------------------- .note.nv.tkinfo           --------------------------
	.section	.note.nv.tkinfo,"",@"SHT_NOTE"
	.sectionflags	@"SHF_NOTE_NV_TKINFO"
	.tkinfo
        /*0018*/ 	.word	0x00000002
        /*0030*/ 	.string	""
        /*0030*/ 	.string	"ptxas"
        /*0030*/ 	.string	"Cuda compilation tools, release 13.0, V13.0.88"
        /*0030*/ 	.string	"Build cuda_13.0.r13.0/compiler.36424714_0"
        /*0030*/ 	.string	"-arch sm_100 -m 64 "



//--------------------- .note.nv.cuinfo           --------------------------
	.section	.note.nv.cuinfo,"",@"SHT_NOTE"
	.sectionflags	@"SHF_NOTE_NV_CUINFO"
        /*0018*/ 	.short	0x0002
        /*001a*/ 	.short	0x0064
        /*001c*/ 	.short	0x0082
	.zero		2


//--------------------- .nv.info                  --------------------------
	.section	.nv.info,"",@"SHT_CUDA_INFO"
	.align	4


	//----- nvinfo : EIATTR_REGCOUNT
	.align		4
        /*0000*/ 	.byte	0x04, 0x2f
        /*0002*/ 	.short	(.L_4 - .L_3)
	.align		4
.L_3:
        /*0004*/ 	.word	index@(_Z6kerneliiiPdS_S_S_ddi)
        /*0008*/ 	.word	0x0000001c


	//----- nvinfo : EIATTR_FRAME_SIZE
	.align		4
.L_4:
        /*000c*/ 	.byte	0x04, 0x11
        /*000e*/ 	.short	(.L_6 - .L_5)
	.align		4
.L_5:
        /*0010*/ 	.word	index@(_Z6kerneliiiPdS_S_S_ddi)
        /*0014*/ 	.word	0x00000018


	//----- nvinfo : EIATTR_MIN_STACK_SIZE
	.align		4
.L_6:
        /*0018*/ 	.byte	0x04, 0x12
        /*001a*/ 	.short	(.L_8 - .L_7)
	.align		4
.L_7:
        /*001c*/ 	.word	index@(_Z6kerneliiiPdS_S_S_ddi)
        /*0020*/ 	.word	0x00000018
.L_8:


//--------------------- .nv.compat                --------------------------
	.section	.nv.compat,"",@"SHT_CUDA_COMPAT_INFO"
	.align	4
        /*0000*/ 	.byte	0x02, 0x09, 0x00, 0x00, 0x02, 0x02, 0x01, 0x00, 0x02, 0x05, 0x05, 0x00, 0x03, 0x07, 0x01, 0x01
        /*0010*/ 	.byte	0x02, 0x03, 0x00, 0x00, 0x02, 0x06, 0x01, 0x00, 0x04, 0x0b, 0x08, 0x00, 0x01, 0x00, 0x00, 0x00
        /*0020*/ 	.byte	0x00, 0x00, 0x00, 0x00


//--------------------- .nv.info._Z6kerneliiiPdS_S_S_ddi --------------------------
	.section	.nv.info._Z6kerneliiiPdS_S_S_ddi,"",@"SHT_CUDA_INFO"
	.sectionflags	@""
	.align	4


	//----- nvinfo : EIATTR_CUDA_API_VERSION
	.align		4
        /*0000*/ 	.byte	0x04, 0x37
        /*0002*/ 	.short	(.L_10 - .L_9)
.L_9:
        /*0004*/ 	.word	0x00000082


	//----- nvinfo : EIATTR_KPARAM_INFO
	.align		4
.L_10:
        /*0008*/ 	.byte	0x04, 0x17
        /*000a*/ 	.short	(.L_12 - .L_11)
.L_11:
        /*000c*/ 	.word	0x00000000
        /*0010*/ 	.short	0x0009
        /*0012*/ 	.short	0x0040
        /*0014*/ 	.byte	0x00, 0xf0, 0x11, 0x00


	//----- nvinfo : EIATTR_KPARAM_INFO
	.align		4
.L_12:
        /*0018*/ 	.byte	0x04, 0x17
        /*001a*/ 	.short	(.L_14 - .L_13)
.L_13:
        /*001c*/ 	.word	0x00000000
        /*0020*/ 	.short	0x0008
        /*0022*/ 	.short	0x0038
        /*0024*/ 	.byte	0x00, 0xf0, 0x21, 0x00


	//----- nvinfo : EIATTR_KPARAM_INFO
	.align		4
.L_14:
        /*0028*/ 	.byte	0x04, 0x17
        /*002a*/ 	.short	(.L_16 - .L_15)
.L_15:
        /*002c*/ 	.word	0x00000000
        /*0030*/ 	.short	0x0007
        /*0032*/ 	.short	0x0030
        /*0034*/ 	.byte	0x00, 0xf0, 0x21, 0x00


	//----- nvinfo : EIATTR_KPARAM_INFO
	.align		4
.L_16:
        /*0038*/ 	.byte	0x04, 0x17
        /*003a*/ 	.short	(.L_18 - .L_17)
.L_17:
        /*003c*/ 	.word	0x00000000
        /*0040*/ 	.short	0x0006
        /*0042*/ 	.short	0x0028
        /*0044*/ 	.byte	0x00, 0xf5, 0x21, 0x00


	//----- nvinfo : EIATTR_KPARAM_INFO
	.align		4
.L_18:
        /*0048*/ 	.byte	0x04, 0x17
        /*004a*/ 	.short	(.L_20 - .L_19)
.L_19:
        /*004c*/ 	.word	0x00000000
        /*0050*/ 	.short	0x0005
        /*0052*/ 	.short	0x0020
        /*0054*/ 	.byte	0x00, 0xf5, 0x21, 0x00


	//----- nvinfo : EIATTR_KPARAM_INFO
	.align		4
.L_20:
        /*0058*/ 	.byte	0x04, 0x17
        /*005a*/ 	.short	(.L_22 - .L_21)
.L_21:
        /*005c*/ 	.word	0x00000000
        /*0060*/ 	.short	0x0004
        /*0062*/ 	.short	0x0018
        /*0064*/ 	.byte	0x00, 0xf5, 0x21, 0x00


	//----- nvinfo : EIATTR_KPARAM_INFO
	.align		4
.L_22:
        /*0068*/ 	.byte	0x04, 0x17
        /*006a*/ 	.short	(.L_24 - .L_23)
.L_23:
        /*006c*/ 	.word	0x00000000
        /*0070*/ 	.short	0x0003
        /*0072*/ 	.short	0x0010
        /*0074*/ 	.byte	0x00, 0xf5, 0x21, 0x00


	//----- nvinfo : EIATTR_KPARAM_INFO
	.align		4
.L_24:
        /*0078*/ 	.byte	0x04, 0x17
        /*007a*/ 	.short	(.L_26 - .L_25)
.L_25:
        /*007c*/ 	.word	0x00000000
        /*0080*/ 	.short	0x0002
        /*0082*/ 	.short	0x0008
        /*0084*/ 	.byte	0x00, 0xf0, 0x11, 0x00


	//----- nvinfo : EIATTR_KPARAM_INFO
	.align		4
.L_26:
        /*0088*/ 	.byte	0x04, 0x17
        /*008a*/ 	.short	(.L_28 - .L_27)
.L_27:
        /*008c*/ 	.word	0x00000000
        /*0090*/ 	.short	0x0001
        /*0092*/ 	.short	0x0004
        /*0094*/ 	.byte	0x00, 0xf0, 0x11, 0x00


	//----- nvinfo : EIATTR_KPARAM_INFO
	.align		4
.L_28:
        /*0098*/ 	.byte	0x04, 0x17
        /*009a*/ 	.short	(.L_30 - .L_29)
.L_29:
        /*009c*/ 	.word	0x00000000
        /*00a0*/ 	.short	0x0000
        /*00a2*/ 	.short	0x0000
        /*00a4*/ 	.byte	0x00, 0xf0, 0x11, 0x00


	//----- nvinfo : EIATTR_SPARSE_MMA_MASK
	.align		4
.L_30:
        /*00a8*/ 	.byte	0x03, 0x50
        /*00aa*/ 	.short	0x0000


	//----- nvinfo : EIATTR_MAXREG_COUNT
	.align		4
        /*00ac*/ 	.byte	0x03, 0x1b
        /*00ae*/ 	.short	0x00ff


	//----- nvinfo : EIATTR_NUM_BARRIERS
	.align		4
        /*00b0*/ 	.byte	0x02, 0x4c
        /*00b2*/ 	.byte	0x01
	.zero		1


	//----- nvinfo : EIATTR_EXTERNS
	.align		4
        /*00b4*/ 	.byte	0x04, 0x0f
        /*00b6*/ 	.short	(.L_32 - .L_31)


	//   ....[0]....
	.align		4
.L_31:
        /*00b8*/ 	.word	index@(vprintf)


	//----- nvinfo : EIATTR_MERCURY_ISA_VERSION
	.align		4
.L_32:
        /*00bc*/ 	.byte	0x03, 0x5f
        /*00be*/ 	.short	0x0101


	//----- nvinfo : EIATTR_VRC_CTA_INIT_COUNT
	.align		4
        /*00c0*/ 	.byte	0x02, 0x4a
	.zero		1
	.zero		1


	//----- nvinfo : EIATTR_SYSCALL_OFFSETS
	.align		4
        /*00c4*/ 	.byte	0x04, 0x46
        /*00c6*/ 	.short	(.L_34 - .L_33)


	//   ....[0]....
.L_33:
        /*00c8*/ 	.word	0x00000190


	//   ....[1]....
        /*00cc*/ 	.word	0x00000320


	//   ....[2]....
        /*00d0*/ 	.word	0x00001150


	//----- nvinfo : EIATTR_EXIT_INSTR_OFFSETS
	.align		4
.L_34:
        /*00d4*/ 	.byte	0x04, 0x1c
        /*00d6*/ 	.short	(.L_36 - .L_35)


	//   ....[0]....
.L_35:
        /*00d8*/ 	.word	0x00001160


	//----- nvinfo : EIATTR_CRS_STACK_SIZE
	.align		4
.L_36:
        /*00dc*/ 	.byte	0x04, 0x1e
        /*00de*/ 	.short	(.L_38 - .L_37)
.L_37:
        /*00e0*/ 	.word	0x00000000


	//----- nvinfo : EIATTR_CBANK_PARAM_SIZE
	.align		4
.L_38:
        /*00e4*/ 	.byte	0x03, 0x19
        /*00e6*/ 	.short	0x0044


	//----- nvinfo : EIATTR_PARAM_CBANK
	.align		4
        /*00e8*/ 	.byte	0x04, 0x0a
        /*00ea*/ 	.short	(.L_40 - .L_39)
	.align		4
.L_39:
        /*00ec*/ 	.word	index@(.nv.constant0._Z6kerneliiiPdS_S_S_ddi)
        /*00f0*/ 	.short	0x0380
        /*00f2*/ 	.short	0x0044


	//----- nvinfo : EIATTR_SW_WAR
	.align		4
.L_40:
        /*00f4*/ 	.byte	0x04, 0x36
        /*00f6*/ 	.short	(.L_42 - .L_41)
.L_41:
        /*00f8*/ 	.word	0x00000008
.L_42:


//--------------------- .nv.callgraph             --------------------------
	.section	.nv.callgraph,"",@"SHT_CUDA_CALLGRAPH"
	.align	4
	.sectionentsize	8
	.align		4
        /*0000*/ 	.word	0x00000000
	.align		4
        /*0004*/ 	.word	0xffffffff
	.align		4
        /*0008*/ 	.word	index@(_Z6kerneliiiPdS_S_S_ddi)
	.align		4
        /*000c*/ 	.word	index@(vprintf)
	.align		4
        /*0010*/ 	.word	0x00000000
	.align		4
        /*0014*/ 	.word	0xfffffffe
	.align		4
        /*0018*/ 	.word	0x00000000
	.align		4
        /*001c*/ 	.word	0xfffffffd
	.align		4
        /*0020*/ 	.word	0x00000000
	.align		4
        /*0024*/ 	.word	0xfffffffc


//--------------------- .nv.constant4             --------------------------
	.section	.nv.constant4,"a",@progbits
	.align	8
	.align		8
.nv.constant4:
        /*0000*/ 	.dword	vprintf
	.align		8
        /*0008*/ 	.dword	$str
	.align		8
        /*0010*/ 	.dword	$str$1
	.align		8
        /*0018*/ 	.dword	$str$2


//--------------------- .text._Z6kerneliiiPdS_S_S_ddi --------------------------
	.section	.text._Z6kerneliiiPdS_S_S_ddi,"ax",@progbits
	.align	128
        .global         _Z6kerneliiiPdS_S_S_ddi
        .type           _Z6kerneliiiPdS_S_S_ddi,@function
        .size           _Z6kerneliiiPdS_S_S_ddi,(.L_x_14 - _Z6kerneliiiPdS_S_S_ddi)
        .other          _Z6kerneliiiPdS_S_S_ddi,@"STO_CUDA_ENTRY STV_DEFAULT"
_Z6kerneliiiPdS_S_S_ddi:
.text._Z6kerneliiiPdS_S_S_ddi:
[----:B------:R-:W0:Y:S01]  /*0000*/  LDC R1, c[0x0][0x37c] ;  /* 0x0000df00ff017b82 */ /* 0x000e220000000800 */
[----:B------:R-:W1:Y:S07]  /*0010*/  S2R R16, SR_TID.X ;  /* 0x0000000000107919 */ /* 0x000e6e0000002100 */
[----:B------:R-:W2:Y:S01]  /*0020*/  S2UR UR5, SR_CgaCtaId ;  /* 0x00000000000579c3 */ /* 0x000ea20000008800 */
[----:B------:R-:W-:Y:S01]  /*0030*/  UMOV UR4, 0x400 ;  /* 0x0000040000047882 */ /* 0x000fe20000000000 */
[----:B------:R-:W3:Y:S01]  /*0040*/  LDCU UR6, c[0x0][0x2f8] ;  /* 0x00005f00ff0677ac */ /* 0x000ee20008000800 */
[----:B0-----:R-:W-:Y:S01]  /*0050*/  VIADD R1, R1, 0xffffffe8 ;  /* 0xffffffe801017836 */ /* 0x001fe20000000000 */
[----:B------:R-:W-:Y:S01]  /*0060*/  MOV R0, 0x0 ;  /* 0x0000000000007802 */ /* 0x000fe20000000f00 */
[----:B------:R-:W0:Y:S03]  /*0070*/  LDCU.64 UR8, c[0x4][0x8] ;  /* 0x01000100ff0877ac */ /* 0x000e260008000a00 */
[----:B------:R-:W4:Y:S01]  /*0080*/  LDC R17, c[0x0][0x3c0] ;  /* 0x0000f000ff117b82 */ /* 0x000f220000000800 */
[----:B------:R0:W-:Y:S01]  /*0090*/  STL.64 [R1+0x8], RZ ;  /* 0x000008ff01007387 */ /* 0x0001e20000100a00 */
[----:B------:R-:W1:Y:S06]  /*00a0*/  LDCU.64 UR36, c[0x0][0x358] ;  /* 0x00006b00ff2477ac */ /* 0x000e6c0008000a00 */
[----:B------:R1:W4:Y:S01]  /*00b0*/  LDC.64 R8, c[0x4][R0] ;  /* 0x0100000000087b82 */ /* 0x0003220000000a00 */
[----:B---3--:R-:W-:Y:S01]  /*00c0*/  IADD3 R2, P0, PT, R1, UR6, RZ ;  /* 0x0000000601027c10 */ /* 0x008fe2000ff1e0ff */
[----:B--2---:R-:W-:Y:S01]  /*00d0*/  ULEA UR4, UR5, UR4, 0x18 ;  /* 0x0000000405047291 */ /* 0x004fe2000f8ec0ff */
[----:B0-----:R-:W-:Y:S01]  /*00e0*/  IMAD.U32 R4, RZ, RZ, UR8 ;  /* 0x00000008ff047e24 */ /* 0x001fe2000f8e00ff */
[----:B------:R-:W0:Y:S01]  /*00f0*/  LDCU UR5, c[0x0][0x2fc] ;  /* 0x00005f80ff0577ac */ /* 0x000e220008000800 */
[----:B------:R-:W-:Y:S01]  /*0100*/  IMAD.U32 R5, RZ, RZ, UR9 ;  /* 0x00000009ff057e24 */ /* 0x000fe2000f8e00ff */
[----:B------:R-:W-:-:S02]  /*0110*/  MOV R6, R2 ;  /* 0x0000000200067202 */ /* 0x000fc40000000f00 */
[----:B-1----:R-:W-:Y:S01]  /*0120*/  LEA R19, R16, UR4, 0x3 ;  /* 0x0000000410137c11 */ /* 0x002fe2000f8e18ff */
[----:B----4-:R1:W-:Y:S04]  /*0130*/  STL.64 [R1], R16 ;  /* 0x0000001001007387 */ /* 0x0103e80000100a00 */
[----:B------:R1:W-:Y:S04]  /*0140*/  STS.64 [R19], RZ ;  /* 0x000000ff13007388 */ /* 0x0003e80000000a00 */
[----:B------:R-:W-:Y:S01]  /*0150*/  STS.64 [UR4+0x1888], RZ ;  /* 0x001888ffff007988 */ /* 0x000fe20008000a04 */
[----:B0-----:R-:W-:-:S04]  /*0160*/  IMAD.X R18, RZ, RZ, UR5, P0 ;  /* 0x00000005ff127e24 */ /* 0x001fc800080e06ff */
[----:B-1----:R-:W-:-:S07]  /*0170*/  IMAD.MOV.U32 R7, RZ, RZ, R18 ;  /* 0x000000ffff077224 */ /* 0x002fce00078e0012 */
[----:B------:R-:W-:-:S07]  /*0180*/  LEPC R20, `(.L_x_0) ;  /* 0x000000001014794e */ /* 0x000fce0000000000 */
[----:B------:R-:W-:Y:S05]  /*0190*/  CALL.ABS.NOINC R8 ;  /* 0x0000000008007343 */ /* 0x000fea0003c00000 */
.L_x_0:
[----:B------:R-:W-:Y:S01]  /*01a0*/  BSSY.RECONVERGENT B7, `(.L_x_1) ;  /* 0x000001d000077945 */ /* 0x000fe20003800200 */
[----:B------:R-:W-:-:S07]  /*01b0*/  IMAD.MOV.U32 R17, RZ, RZ, RZ ;  /* 0x000000ffff117224 */ /* 0x000fce00078e00ff */
.L_x_4:
[----:B------:R-:W-:Y:S01]  /*01c0*/  PRMT R3, R17, 0x9910, RZ ;  /* 0x0000991011037816 */ /* 0x000fe200000000ff */
[----:B------:R-:W-:Y:S04]  /*01d0*/  BSSY.RECONVERGENT B6, `(.L_x_2) ;  /* 0x0000016000067945 */ /* 0x000fe80003800200 */
[----:B------:R-:W-:-:S05]  /*01e0*/  IMAD R0, R3, 0x78d5, RZ ;  /* 0x000078d503007824 */ /* 0x000fca00078e02ff */
[----:B------:R-:W-:Y:S01]  /*01f0*/  LOP3.LUT R4, R0, 0xffff, RZ, 0xc0, !PT ;  /* 0x0000ffff00047812 */ /* 0x000fe200078ec0ff */
[----:B------:R-:W-:-:S03]  /*0200*/  IMAD R0, R3, 0xf1aa000, RZ ;  /* 0x0f1aa00003007824 */ /* 0x000fc600078e02ff */
[----:B------:R-:W-:-:S04]  /*0210*/  SHF.R.U32.HI R3, RZ, 0x3, R4 ;  /* 0x00000003ff037819 */ /* 0x000fc80000011604 */
[----:B------:R-:W-:-:S04]  /*0220*/  LOP3.LUT R0, R3, 0xffff, R0, 0xc8, !PT ;  /* 0x0000ffff03007812 */ /* 0x000fc800078ec800 */
[----:B------:R-:W-:-:S13]  /*0230*/  ISETP.GT.U32.AND P0, PT, R0, 0x41, PT ;  /* 0x000000410000780c */ /* 0x000fda0003f04070 */
[----:B------:R-:W-:Y:S05]  /*0240*/  @P0 BRA `(.L_x_3) ;  /* 0x0000000000380947 */ /* 0x000fea0003800000 */
[----:B------:R-:W0:Y:S01]  /*0250*/  LDC.64 R8, c[0x0][0x3a8] ;  /* 0x0000ea00ff087b82 */ /* 0x000e220000000a00 */
[----:B------:R-:W-:Y:S01]  /*0260*/  MOV R0, 0x0 ;  /* 0x0000000000007802 */ /* 0x000fe20000000f00 */
[----:B------:R-:W1:Y:S01]  /*0270*/  LDCU.64 UR4, c[0x4][0x10] ;  /* 0x01000200ff0477ac */ /* 0x000e620008000a00 */
[----:B0-----:R-:W-:-:S06]  /*0280*/  IMAD.WIDE.U32 R8, R17, 0x8, R8 ;  /* 0x0000000811087825 */ /* 0x001fcc00078e0008 */
[----:B------:R-:W2:Y:S01]  /*0290*/  LDG.E.64 R8, desc[UR36][R8.64] ;  /* 0x0000002408087981 */ /* 0x000ea2000c1e1b00 */
[----:B------:R0:W3:Y:S01]  /*02a0*/  LDC.64 R10, c[0x4][R0] ;  /* 0x01000000000a7b82 */ /* 0x0000e20000000a00 */
[----:B-1----:R-:W-:Y:S01]  /*02b0*/  IMAD.U32 R4, RZ, RZ, UR4 ;  /* 0x00000004ff047e24 */ /* 0x002fe2000f8e00ff */
[----:B------:R-:W-:Y:S01]  /*02c0*/  MOV R6, R2 ;  /* 0x0000000200067202 */ /* 0x000fe20000000f00 */
[----:B------:R0:W-:Y:S01]  /*02d0*/  STL.64 [R1], R16 ;  /* 0x0000001001007387 */ /* 0x0001e20000100a00 */
[----:B------:R-:W-:Y:S02]  /*02e0*/  IMAD.U32 R5, RZ, RZ, UR5 ;  /* 0x00000005ff057e24 */ /* 0x000fe4000f8e00ff */
[----:B------:R-:W-:Y:S01]  /*02f0*/  IMAD.MOV.U32 R7, RZ, RZ, R18 ;  /* 0x000000ffff077224 */ /* 0x000fe200078e0012 */
[----:B--23--:R0:W-:Y:S06]  /*0300*/  STL.64 [R1+0x8], R8 ;  /* 0x0000080801007387 */ /* 0x00c1ec0000100a00 */
[----:B------:R-:W-:-:S07]  /*0310*/  LEPC R20, `(.L_x_3) ;  /* 0x000000001014794e */ /* 0x000fce0000000000 */
[----:B0-----:R-:W-:Y:S05]  /*0320*/  CALL.ABS.NOINC R10 ;  /* 0x000000000a007343 */ /* 0x001fea0003c00000 */
.L_x_3:
[----:B------:R-:W-:Y:S05]  /*0330*/  BSYNC.RECONVERGENT B6 ;  /* 0x0000000000067941 */ /* 0x000fea0003800200 */
.L_x_2:
[----:B------:R-:W-:-:S05]  /*0340*/  VIADD R17, R17, 0x8 ;  /* 0x0000000811117836 */ /* 0x000fca0000000000 */
[----:B------:R-:W-:-:S13]  /*0350*/  ISETP.NE.AND P0, PT, R17, 0x20d0, PT ;  /* 0x000020d01100780c */ /* 0x000fda0003f05270 */
[----:B------:R-:W-:Y:S05]  /*0360*/  @P0 BRA `(.L_x_4) ;  /* 0xfffffffc00940947 */ /* 0x000fea000383ffff */
[----:B------:R-:W-:Y:S05]  /*0370*/  BSYNC.RECONVERGENT B7 ;  /* 0x0000000000077941 */ /* 0x000fea0003800200 */
.L_x_1:
[----:B------:R-:W0:Y:S02]  /*0380*/  LDCU UR4, c[0x0][0x380] ;  /* 0x00007000ff0477ac */ /* 0x000e240008000800 */
[----:B0-----:R-:W-:-:S09]  /*0390*/  UISETP.GE.AND UP0, UPT, UR4, 0x1, UPT ;  /* 0x000000010400788c */ /* 0x001fd2000bf06270 */
[----:B------:R-:W-:Y:S05]  /*03a0*/  BRA.U !UP0, `(.L_x_5) ;  /* 0x0000000d08007547 */ /* 0x000fea000b800000 */
[----:B------:R-:W0:Y:S01]  /*03b0*/  S2UR UR5, SR_CgaCtaId ;  /* 0x00000000000579c3 */ /* 0x000e220000008800 */
[----:B------:R-:W-:Y:S01]  /*03c0*/  UMOV UR4, 0x400 ;  /* 0x0000040000047882 */ /* 0x000fe20000000000 */
[----:B------:R-:W-:Y:S01]  /*03d0*/  IMAD.MOV.U32 R0, RZ, RZ, RZ ;  /* 0x000000ffff007224 */ /* 0x000fe200078e00ff */
[----:B------:R-:W-:-:S04]  /*03e0*/  UIADD3 UR4, UPT, UPT, UR4, 0x1890, URZ ;  /* 0x0000189004047890 */ /* 0x000fc8000fffe0ff */
[----:B0-----:R-:W-:-:S06]  /*03f0*/  ULEA UR4, UR5, UR4, 0x18 ;  /* 0x0000000405047291 */ /* 0x001fcc000f8ec0ff */
[----:B------:R-:W-:-:S07]  /*0400*/  LEA R17, R16, UR4, 0x3 ;  /* 0x0000000410117c11 */ /* 0x000fce000f8e18ff */
.L_x_11:
[----:B0-----:R-:W0:Y:S01]  /*0410*/  LDCU.64 UR4, c[0x0][0x380] ;  /* 0x00007000ff0477ac */ /* 0x001e220008000a00 */
[----:B------:R-:W-:Y:S01]  /*0420*/  IADD3 R0, PT, PT, R0, 0x1, RZ ;  /* 0x0000000100007810 */ /* 0x000fe20007ffe0ff */
[----:B0-----:R-:W-:-:S03]  /*0430*/  UISETP.GE.AND UP0, UPT, UR5, 0x1, UPT ;  /* 0x000000010500788c */ /* 0x001fc6000bf06270 */
[----:B------:R-:W-:-:S06]  /*0440*/  ISETP.NE.AND P0, PT, R0, UR4, PT ;  /* 0x0000000400007c0c */ /* 0x000fcc000bf05270 */
[----:B------:R-:W-:Y:S07]  /*0450*/  BRA.U !UP0, `(.L_x_6) ;  /* 0x0000000908c87547 */ /* 0x000fee000b800000 */
[----:B------:R0:W1:Y:S01]  /*0460*/  LDS.64 R4, [R19] ;  /* 0x0000000013047984 */ /* 0x0000620000000a00 */
[----:B------:R-:W-:-:S07]  /*0470*/  IMAD.MOV.U32 R3, RZ, RZ, RZ ;  /* 0x000000ffff037224 */ /* 0x000fce00078e00ff */
.L_x_10:
[----:B------:R-:W2:Y:S01]  /*0480*/  LDC.64 R22, c[0x0][0x3a8] ;  /* 0x0000ea00ff167b82 */ /* 0x000ea20000000a00 */
[----:B------:R-:W-:-:S04]  /*0490*/  IMAD R7, R3, 0x310, R16 ;  /* 0x0000031003077824 */ /* 0x000fc800078e0210 */
[----:B--2---:R-:W-:-:S06]  /*04a0*/  IMAD.WIDE.U32 R22, R7, 0x8, R22 ;  /* 0x0000000807167825 */ /* 0x004fcc00078e0016 */
[----:B------:R-:W1:Y:S01]  /*04b0*/  LDG.E.64 R22, desc[UR36][R22.64] ;  /* 0x0000002416167981 */ /* 0x000e62000c1e1b00 */
[----:B------:R-:W-:Y:S01]  /*04c0*/  ISETP.NE.AND P1, PT, R16, RZ, PT ;  /* 0x000000ff1000720c */ /* 0x000fe20003f25270 */
[----:B------:R-:W-:Y:S05]  /*04d0*/  WARPSYNC.ALL ;  /* 0x0000000000007948 */ /* 0x000fea0003800000 */
[----:B------:R-:W-:Y:S01]  /*04e0*/  BSSY.RECONVERGENT B0, `(.L_x_7) ;  /* 0x0000094000007945 */ /* 0x000fe20003800200 */
[----:B-1----:R-:W-:-:S07]  /*04f0*/  DMUL R4, R22, R4 ;  /* 0x0000000416047228 */ /* 0x002fce0000000000 */
[----:B------:R1:W-:Y:S01]  /*0500*/  STS.64 [R17], R4 ;  /* 0x0000000411007388 */ /* 0x0003e20000000a00 */
[----:B------:R-:W-:Y:S06]  /*0510*/  BAR.SYNC.DEFER_BLOCKING 0x0 ;  /* 0x0000000000007b1d */ /* 0x000fec0000010000 */
[----:B------:R-:W-:Y:S05]  /*0520*/  @P1 BRA `(.L_x_8) ;  /* 0x00000008003c1947 */ /* 0x000fea0003800000 */
[----:B------:R-:W2:Y:S01]  /*0530*/  S2UR UR5, SR_CgaCtaId ;  /* 0x00000000000579c3 */ /* 0x000ea20000008800 */
[----:B------:R-:W-:Y:S02]  /*0540*/  UMOV UR4, 0x400 ;  /* 0x0000040000047882 */ /* 0x000fe40000000000 */
[----:B--2---:R-:W-:Y:S02]  /*0550*/  ULEA UR6, UR5, UR4, 0x18 ;  /* 0x0000000405067291 */ /* 0x004fe4000f8ec0ff */
[----:B------:R-:W-:-:S04]  /*0560*/  UIADD3 UR4, UPT, UPT, UR4, 0x1890, URZ ;  /* 0x0000189004047890 */ /* 0x000fc8000fffe0ff */
[----:B------:R-:W-:-:S03]  /*0570*/  ULEA UR4, UR5, UR4, 0x18 ;  /* 0x0000000405047291 */ /* 0x000fc6000f8ec0ff */
[----:B------:R-:W2:Y:S04]  /*0580*/  LDS.128 R8, [UR6+0x1890] ;  /* 0x00189006ff087984 */ /* 0x000ea80008000c00 */
[----:B-1----:R-:W1:Y:S04]  /*0590*/  LDS.128 R4, [UR6+0x18a0] ;  /* 0x0018a006ff047984 */ /* 0x002e680008000c00 */
[----:B------:R-:W3:Y:S01]  /*05a0*/  LDS.128 R12, [UR6+0x18b0] ;  /* 0x0018b006ff0c7984 */ /* 0x000ee20008000c00 */
[----:B--2---:R-:W-:-:S08]  /*05b0*/  DADD R8, RZ, R8 ;  /* 0x00000000ff087229 */ /* 0x004fd00000000008 */
[----:B------:R-:W-:Y:S02]  /*05c0*/  DADD R20, R8, R10 ;  /* 0x0000000008147229 */ /* 0x000fe4000000000a */
[----:B------:R-:W2:Y:S06]  /*05d0*/  LDS.128 R8, [UR6+0x18c0] ;  /* 0x0018c006ff087984 */ /* 0x000eac0008000c00 */
[----:B-1----:R-:W-:-:S08]  /*05e0*/  DADD R20, R20, R4 ;  /* 0x0000000014147229 */ /* 0x002fd00000000004 */
[----:B------:R-:W-:Y:S01]  /*05f0*/  DADD R20, R20, R6 ;  /* 0x0000000014147229 */ /* 0x000fe20000000006 */
[----:B------:R-:W1:Y:S07]  /*0600*/  LDS.128 R4, [UR6+0x18d0] ;  /* 0x0018d006ff047984 */ /* 0x000e6e0008000c00 */
[----:B---3--:R-:W-:-:S08]  /*0610*/  DADD R20, R20, R12 ;  /* 0x0000000014147229 */ /* 0x008fd0000000000c */
[----:B------:R-:W-:Y:S01]  /*0620*/  DADD R20, R20, R14 ;  /* 0x0000000014147229 */ /* 0x000fe2000000000e */
[----:B------:R-:W3:Y:S07]  /*0630*/  LDS.128 R12, [UR6+0x18e0] ;  /* 0x0018e006ff0c7984 */ /* 0x000eee0008000c00 */
[----:B--2---:R-:W-:-:S08]  /*0640*/  DADD R20, R20, R8 ;  /* 0x0000000014147229 */ /* 0x004fd00000000008 */
[----:B------:R-:W-:Y:S01]  /*0650*/  DADD R20, R20, R10 ;  /* 0x0000000014147229 */ /* 0x000fe2000000000a */
[----:B------:R-:W2:Y:S07]  /*0660*/  LDS.128 R8, [UR6+0x18f0] ;  /* 0x0018f006ff087984 */ /* 0x000eae0008000c00 */
[----:B-1----:R-:W-:-:S08]  /*0670*/  DADD R20, R20, R4 ;  /* 0x0000000014147229 */ /* 0x002fd00000000004 */
[----:B------:R-:W-:Y:S01]  /*0680*/  DADD R20, R20, R6 ;  /* 0x0000000014147229 */ /* 0x000fe20000000006 */
[----:B------:R-:W1:Y:S07]  /*0690*/  LDS.128 R4, [UR6+0x1900] ;  /* 0x00190006ff047984 */ /* 0x000e6e0008000c00 */
[----:B---3--:R-:W-:Y:S01]  /*06a0*/  DADD R12, R20, R12 ;  /* 0x00000000140c7229 */ /* 0x008fe2000000000c */
[----:B------:R-:W-:-:S07]  /*06b0*/  IMAD.MOV.U32 R20, RZ, RZ, 0xc0 ;  /* 0x000000c0ff147424 */ /* 0x000fce00078e00ff */
[----:B------:R-:W-:-:S08]  /*06c0*/  DADD R12, R12, R14 ;  /* 0x000000000c0c7229 */ /* 0x000fd0000000000e */
[----:B--2---:R-:W-:-:S08]  /*06d0*/  DADD R8, R12, R8 ;  /* 0x000000000c087229 */ /* 0x004fd00000000008 */
[----:B------:R-:W-:-:S08]  /*06e0*/  DADD R8, R8, R10 ;  /* 0x0000000008087229 */ /* 0x000fd0000000000a */
[----:B-1----:R-:W-:-:S08]  /*06f0*/  DADD R4, R8, R4 ;  /* 0x0000000008047229 */ /* 0x002fd00000000004 */
[----:B------:R-:W-:-:S11]  /*0700*/  DADD R24, R4, R6 ;  /* 0x0000000004187229 */ /* 0x000fd60000000006 */
.L_x_9:
[----:B------:R-:W1:Y:S04]  /*0710*/  LDS.128 R8, [R20+UR4+-0x40] ;  /* 0xffffc00414087984 */ /* 0x000e680008000c00 */
[----:B------:R-:W2:Y:S04]  /*0720*/  LDS.128 R4, [R20+UR4+-0x30] ;  /* 0xffffd00414047984 */ /* 0x000ea80008000c00 */
[----:B------:R-:W3:Y:S01]  /*0730*/  LDS.128 R12, [R20+UR4+-0x20] ;  /* 0xffffe004140c7984 */ /* 0x000ee20008000c00 */
[----:B-1----:R-:W-:-:S08]  /*0740*/  DADD R24, R8, R24 ;  /* 0x0000000008187229 */ /* 0x002fd00000000018 */
[----:B------:R-:W-:Y:S01]  /*0750*/  DADD R24, R24, R10 ;  /* 0x0000000018187229 */ /* 0x000fe2000000000a */
[----:B------:R-:W1:Y:S07]  /*0760*/  LDS.128 R8, [R20+UR4+-0x10] ;  /* 0xfffff00414087984 */ /* 0x000e6e0008000c00 */
[----:B--2---:R-:W-:-:S08]  /*0770*/  DADD R24, R24, R4 ;  /* 0x0000000018187229 */ /* 0x004fd00000000004 */
[----:B------:R-:W-:Y:S01]  /*0780*/  DADD R24, R24, R6 ;  /* 0x0000000018187229 */ /* 0x000fe20000000006 */
[----:B------:R-:W2:Y:S07]  /*0790*/  LDS.128 R4, [R20+UR4] ;  /* 0x0000000414047984 */ /* 0x000eae0008000c00 */
[----:B---3--:R-:W-:-:S08]  /*07a0*/  DADD R24, R24, R12 ;  /* 0x0000000018187229 */ /* 0x008fd0000000000c */
[----:B------:R-:W-:Y:S01]  /*07b0*/  DADD R24, R24, R14 ;  /* 0x0000000018187229 */ /* 0x000fe2000000000e */
[----:B------:R-:W3:Y:S07]  /*07c0*/  LDS.128 R12, [R20+UR4+0x10] ;  /* 0x00001004140c7984 */ /* 0x000eee0008000c00 */
[----:B-1----:R-:W-:-:S08]  /*07d0*/  DADD R24, R24, R8 ;  /* 0x0000000018187229 */ /* 0x002fd00000000008 */
[----:B------:R-:W-:Y:S01]  /*07e0*/  DADD R24, R24, R10 ;  /* 0x0000000018187229 */ /* 0x000fe2000000000a */
[----:B------:R-:W1:Y:S07]  /*07f0*/  LDS.128 R8, [R20+UR4+0x20] ;  /* 0x0000200414087984 */ /* 0x000e6e0008000c00 */
[----:B--2---:R-:W-:-:S08]  /*0800*/  DADD R24, R24, R4 ;  /* 0x0000000018187229 */ /* 0x004fd00000000004 */
[----:B------:R-:W-:Y:S01]  /*0810*/  DADD R24, R24, R6 ;  /* 0x0000000018187229 */ /* 0x000fe20000000006 */
[----:B------:R-:W2:Y:S07]  /*0820*/  LDS.128 R4, [R20+UR4+0x30] ;  /* 0x0000300414047984 */ /* 0x000eae0008000c00 */
        /* <DEDUP_REMOVED lines=71> */
[----:B------:R2:W4:Y:S07]  /*0ca0*/  LDS.128 R4, [R20+UR4+0x1b0] ;  /* 0x0001b00414047984 */ /* 0x00052e0008000c00 */
[----:B---3--:R-:W-:Y:S01]  /*0cb0*/  DADD R12, R24, R12 ;  /* 0x00000000180c7229 */ /* 0x008fe2000000000c */
[----:B--2---:R-:W-:-:S05]  /*0cc0*/  VIADD R20, R20, 0x200 ;  /* 0x0000020014147836 */ /* 0x004fca0000000000 */
[----:B------:R-:W-:Y:S02]  /*0cd0*/  ISETP.NE.AND P1, PT, R20, 0x18c0, PT ;  /* 0x000018c01400780c */ /* 0x000fe40003f25270 */
[----:B------:R-:W-:-:S08]  /*0ce0*/  DADD R12, R12, R14 ;  /* 0x000000000c0c7229 */ /* 0x000fd0000000000e */
[----:B-1----:R-:W-:-:S08]  /*0cf0*/  DADD R8, R12, R8 ;  /* 0x000000000c087229 */ /* 0x002fd00000000008 */
[----:B------:R-:W-:-:S08]  /*0d00*/  DADD R8, R8, R10 ;  /* 0x0000000008087229 */ /* 0x000fd0000000000a */
[----:B----4-:R-:W-:-:S08]  /*0d10*/  DADD R4, R8, R4 ;  /* 0x0000000008047229 */ /* 0x010fd00000000004 */
[----:B------:R-:W-:Y:S01]  /*0d20*/  DADD R24, R4, R6 ;  /* 0x0000000004187229 */ /* 0x000fe20000000006 */
[----:B------:R-:W-:Y:S10]  /*0d30*/  @P1 BRA `(.L_x_9) ;  /* 0xfffffff800741947 */ /* 0x000ff4000383ffff */
[----:B------:R-:W1:Y:S01]  /*0d40*/  LDC.64 R4, c[0x0][0x3a0] ;  /* 0x0000e800ff047b82 */ /* 0x000e620000000a00 */
[----:B------:R-:W2:Y:S01]  /*0d50*/  LDS.64 R6, [UR6+0x1888] ;  /* 0x00188806ff067984 */ /* 0x000ea20008000a00 */
[----:B-1----:R-:W-:-:S06]  /*0d60*/  IMAD.WIDE.U32 R4, R3, 0x8, R4 ;  /* 0x0000000803047825 */ /* 0x002fcc00078e0004 */
[----:B------:R-:W3:Y:S01]  /*0d70*/  LDG.E.64 R4, desc[UR36][R4.64] ;  /* 0x0000002404047981 */ /* 0x000ee2000c1e1b00 */
[----:B------:R-:W-:Y:S01]  /*0d80*/  MOV R10, 0x1 ;  /* 0x00000001000a7802 */ /* 0x000fe20000000f00 */
[----:B--2---:R-:W-:-:S08]  /*0d90*/  DADD R24, R24, R6 ;  /* 0x0000000018187229 */ /* 0x004fd00000000006 */
[----:B---3--:R-:W-:-:S08]  /*0da0*/  DMUL R24, R24, R4 ;  /* 0x0000000418187228 */ /* 0x008fd00000000000 */
[----:B------:R-:W-:-:S14]  /*0db0*/  DSETP.GE.AND P1, PT, R24, 1, PT ;  /* 0x3ff000001800742a */ /* 0x000fdc0003f26000 */
[----:B------:R-:W1:Y:S02]  /*0dc0*/  @!P1 LDC.64 R8, c[0x0][0x3b0] ;  /* 0x0000ec00ff089b82 */ /* 0x000e640000000a00 */
[----:B-1----:R-:W-:Y:S01]  /*0dd0*/  @!P1 DFMA R6, R4, R8, R6 ;  /* 0x000000080406922b */ /* 0x002fe20000000006 */
[----:B------:R-:W-:-:S05]  /*0de0*/  @P1 PRMT R5, R10, 0x7610, R5 ;  /* 0x000076100a051816 */ /* 0x000fca0000000005 */
[----:B------:R2:W-:Y:S04]  /*0df0*/  @P1 STS.U8 [UR6+0x1880], R5 ;  /* 0x00188005ff001988 */ /* 0x0005e80008000006 */
[----:B------:R2:W-:Y:S04]  /*0e00*/  @!P1 STS.64 [UR6+0x1888], R6 ;  /* 0x00188806ff009988 */ /* 0x0005e80008000a06 */
[----:B------:R-:W-:Y:S01]  /*0e10*/  @!P1 STS.U8 [UR6+0x1880], RZ ;  /* 0x001880ffff009988 */ /* 0x000fe20008000006 */
.L_x_8:
[----:B------:R-:W-:Y:S05]  /*0e20*/  BSYNC.RECONVERGENT B0 ;  /* 0x0000000000007941 */ /* 0x000fea0003800200 */
.L_x_7:
[----:B------:R-:W3:Y:S08]  /*0e30*/  S2UR UR5, SR_CgaCtaId ;  /* 0x00000000000579c3 */ /* 0x000ef00000008800 */
[----:B------:R-:W-:Y:S06]  /*0e40*/  BAR.SYNC.DEFER_BLOCKING 0x0 ;  /* 0x0000000000007b1d */ /* 0x000fec0000010000 */
[----:B------:R-:W-:-:S02]  /*0e50*/  UMOV UR4, 0x400 ;  /* 0x0000040000047882 */ /* 0x000fc40000000000 */
[----:B---3--:R-:W-:Y:S01]  /*0e60*/  ULEA UR4, UR5, UR4, 0x18 ;  /* 0x0000000405047291 */ /* 0x008fe2000f8ec0ff */
[----:B--2---:R-:W-:Y:S08]  /*0e70*/  LDS.64 R6, [R19] ;  /* 0x0000000013067984 */ /* 0x004ff00000000a00 */
[----:B-1----:R-:W1:Y:S02]  /*0e80*/  LDS.U8 R4, [UR4+0x1880] ;  /* 0x00188004ff047984 */ /* 0x002e640008000000 */
[----:B------:R-:W2:Y:S01]  /*0e90*/  LDCU.128 UR4, c[0x0][0x3b0] ;  /* 0x00007600ff0477ac */ /* 0x000ea20008000c00 */
[----:B-1----:R-:W-:-:S13]  /*0ea0*/  ISETP.NE.AND P1, PT, R4, RZ, PT ;  /* 0x000000ff0400720c */ /* 0x002fda0003f25270 */
[----:B------:R-:W1:Y:S02]  /*0eb0*/  @!P1 LDC.64 R4, c[0x0][0x3a0] ;  /* 0x0000e800ff049b82 */ /* 0x000e640000000a00 */
[----:B-1----:R-:W-:-:S05]  /*0ec0*/  @!P1 IMAD.WIDE.U32 R10, R3, 0x8, R4 ;  /* 0x00000008030a9825 */ /* 0x002fca00078e0004 */
[----:B------:R-:W3:Y:S01]  /*0ed0*/  @!P1 LDG.E.64 R8, desc[UR36][R10.64] ;  /* 0x000000240a089981 */ /* 0x000ee2000c1e1b00 */
[----:B--2---:R-:W-:Y:S01]  /*0ee0*/  @P1 DMUL R4, R6, UR4 ;  /* 0x0000000406041c28 */ /* 0x004fe20008000000 */
[----:B------:R-:W-:-:S07]  /*0ef0*/  VIADD R3, R3, 0x1 ;  /* 0x0000000103037836 */ /* 0x000fce0000000000 */
[----:B------:R-:W-:Y:S02]  /*0f00*/  @P1 DFMA R4, -R4, UR6, R6 ;  /* 0x0000000604041c2b */ /* 0x000fe40008000106 */
[----:B---3--:R-:W-:-:S08]  /*0f10*/  @!P1 DMUL R8, R22, R8 ;  /* 0x0000000816089228 */ /* 0x008fd00000000000 */
[----:B------:R-:W-:Y:S01]  /*0f20*/  @!P1 DFMA R8, R6, UR6, -R8 ;  /* 0x0000000606089c2b */ /* 0x000fe20008000808 */
[----:B------:R-:W1:Y:S07]  /*0f30*/  LDCU UR6, c[0x0][0x384] ;  /* 0x00007080ff0677ac */ /* 0x000e6e0008000800 */
[----:B------:R-:W-:-:S07]  /*0f40*/  @!P1 DFMA R4, -R8, UR4, R6 ;  /* 0x0000000408049c2b */ /* 0x000fce0008000106 */
[----:B------:R2:W-:Y:S01]  /*0f50*/  STS.64 [R19], R4 ;  /* 0x0000000413007388 */ /* 0x0005e20000000a00 */
[----:B-1----:R-:W-:-:S13]  /*0f60*/  ISETP.NE.AND P1, PT, R3, UR6, PT ;  /* 0x0000000603007c0c */ /* 0x002fda000bf25270 */
[----:B--2---:R-:W-:Y:S05]  /*0f70*/  @P1 BRA `(.L_x_10) ;  /* 0xfffffff400401947 */ /* 0x004fea000383ffff */
.L_x_6:
[----:B------:R-:W-:Y:S05]  /*0f80*/  WARPSYNC.ALL ;  /* 0x0000000000007948 */ /* 0x000fea0003800000 */
[----:B------:R-:W-:Y:S06]  /*0f90*/  BAR.SYNC.DEFER_BLOCKING 0x0 ;  /* 0x0000000000007b1d */ /* 0x000fec0000010000 */
[----:B------:R-:W-:Y:S05]  /*0fa0*/  @P0 BRA `(.L_x_11) ;  /* 0xfffffff400180947 */ /* 0x000fea000383ffff */
.L_x_5:
[----:B------:R-:W1:Y:S01]  /*0fb0*/  LDS.64 R8, [R19] ;  /* 0x0000000013087984 */ /* 0x000e620000000a00 */
[----:B------:R-:W2:Y:S01]  /*0fc0*/  LDC.64 R6, c[0x0][0x390] ;  /* 0x0000e400ff067b82 */ /* 0x000ea20000000a00 */
[----:B------:R-:W-:-:S07]  /*0fd0*/  ISETP.NE.AND P0, PT, R16, RZ, PT ;  /* 0x000000ff1000720c */ /* 0x000fce0003f05270 */
[----:B------:R-:W3:Y:S08]  /*0fe0*/  LDC.64 R10, c[0x0][0x398] ;  /* 0x0000e600ff0a7b82 */ /* 0x000ef00000000a00 */
[----:B------:R-:W4:Y:S01]  /*0ff0*/  LDC R14, c[0x0][0x3c0] ;  /* 0x0000f000ff0e7b82 */ /* 0x000f220000000800 */
[----:B------:R-:W-:Y:S01]  /*1000*/  IMAD.MOV.U32 R15, RZ, RZ, R16 ;  /* 0x000000ffff0f7224 */ /* 0x000fe200078e0010 */
[----:B------:R-:W5:Y:S01]  /*1010*/  LDCU.64 UR4, c[0x4][0x18] ;  /* 0x01000300ff0477ac */ /* 0x000f620008000a00 */
[----:B--2---:R-:W-:-:S05]  /*1020*/  IMAD.WIDE.U32 R6, R16, 0x8, R6 ;  /* 0x0000000810067825 */ /* 0x004fca00078e0006 */
[----:B-1----:R-:W-:Y:S04]  /*1030*/  STG.E.64 desc[UR36][R6.64], R8 ;  /* 0x0000000806007986 */ /* 0x002fe8000c101b24 */
[----:B---3--:R-:W2:Y:S01]  /*1040*/  @P0 LDG.E.64 R12, desc[UR36][R10.64] ;  /* 0x000000240a0c0981 */ /* 0x008ea2000c1e1b00 */
[----:B------:R-:W-:Y:S01]  /*1050*/  @!P0 MOV R0, 0x400 ;  /* 0x0000040000008802 */ /* 0x000fe20000000f00 */
[----:B------:R-:W1:Y:S03]  /*1060*/  @!P0 S2R R3, SR_CgaCtaId ;  /* 0x0000000000038919 */ /* 0x000e660000008800 */
[----:B-1----:R-:W-:-:S05]  /*1070*/  @!P0 LEA R3, R3, R0, 0x18 ;  /* 0x0000000003038211 */ /* 0x002fca00078ec0ff */
[----:B------:R-:W1:Y:S04]  /*1080*/  @!P0 LDS.64 R12, [R3+0x1888] ;  /* 0x00188800030c8984 */ /* 0x000e680000000a00 */
[----:B-1----:R1:W-:Y:S04]  /*1090*/  @!P0 STG.E.64 desc[UR36][R10.64], R12 ;  /* 0x0000000c0a008986 */ /* 0x0023e8000c101b24 */
[----:B------:R3:W3:Y:S01]  /*10a0*/  @!P0 LDG.E.64 R8, desc[UR36][R6.64] ;  /* 0x0000002406088981 */ /* 0x0006e2000c1e1b00 */
[----:B------:R-:W-:Y:S01]  /*10b0*/  MOV R0, 0x0 ;  /* 0x0000000000007802 */ /* 0x000fe20000000f00 */
[----:B-----5:R-:W-:Y:S01]  /*10c0*/  IMAD.U32 R4, RZ, RZ, UR4 ;  /* 0x00000004ff047e24 */ /* 0x020fe2000f8e00ff */
[----:B------:R-:W-:Y:S01]  /*10d0*/  MOV R5, UR5 ;  /* 0x0000000500057c02 */ /* 0x000fe20008000f00 */
[----:B----4-:R1:W-:Y:S01]  /*10e0*/  STL.64 [R1], R14 ;  /* 0x0000000e01007387 */ /* 0x0103e20000100a00 */
[----:B------:R1:W4:Y:S03]  /*10f0*/  LDC.64 R16, c[0x4][R0] ;  /* 0x0100000000107b82 */ /* 0x0003260000000a00 */
[----:B--2---:R1:W-:Y:S01]  /*1100*/  STL.64 [R1+0x10], R12 ;  /* 0x0000100c01007387 */ /* 0x0043e20000100a00 */
[----:B---3--:R-:W-:-:S02]  /*1110*/  IMAD.MOV.U32 R6, RZ, RZ, R2 ;  /* 0x000000ffff067224 */ /* 0x008fc400078e0002 */
[----:B------:R-:W-:Y:S01]  /*1120*/  IMAD.MOV.U32 R7, RZ, RZ, R18 ;  /* 0x000000ffff077224 */ /* 0x000fe200078e0012 */
[----:B----4-:R1:W-:Y:S06]  /*1130*/  STL.64 [R1+0x8], R8 ;  /* 0x0000080801007387 */ /* 0x0103ec0000100a00 */
[----:B------:R-:W-:-:S07]  /*1140*/  LEPC R20, `(.L_x_12) ;  /* 0x000000001014794e */ /* 0x000fce0000000000 */
[----:B01----:R-:W-:Y:S05]  /*1150*/  CALL.ABS.NOINC R16 ;  /* 0x0000000010007343 */ /* 0x003fea0003c00000 */
.L_x_12:
[----:B------:R-:W-:Y:S05]  /*1160*/  EXIT ;  /* 0x000000000000794d */ /* 0x000fea0003800000 */
.L_x_13:
[----:B------:R-:W-:-:S00]  /*1170*/  BRA `(.L_x_13) ;  /* 0xfffffffc00fc7947 */ /* 0x000fc0000383ffff */
[----:B------:R-:W-:-:S00]  /*1180*/  NOP ;  /* 0x0000000000007918 */ /* 0x000fc00000000000 */
[----:B------:R-:W-:-:S00]  /*1190*/  NOP ;  /* 0x0000000000007918 */ /* 0x000fc00000000000 */
[----:B------:R-:W-:-:S00]  /*11a0*/  NOP ;  /* 0x0000000000007918 */ /* 0x000fc00000000000 */
[----:B------:R-:W-:-:S00]  /*11b0*/  NOP ;  /* 0x0000000000007918 */ /* 0x000fc00000000000 */
[----:B------:R-:W-:-:S00]  /*11c0*/  NOP ;  /* 0x0000000000007918 */ /* 0x000fc00000000000 */
[----:B------:R-:W-:-:S00]  /*11d0*/  NOP ;  /* 0x0000000000007918 */ /* 0x000fc00000000000 */
[----:B------:R-:W-:-:S00]  /*11e0*/  NOP ;  /* 0x0000000000007918 */ /* 0x000fc00000000000 */
[----:B------:R-:W-:-:S00]  /*11f0*/  NOP ;  /* 0x0000000000007918 */ /* 0x000fc00000000000 */
.L_x_14:


//--------------------- .nv.global.init           --------------------------
	.section	.nv.global.init,"aw",@progbits
.nv.global.init:
	.type		$str$1,@object
	.size		$str$1,($str - $str$1)
$str$1:
        /*0000*/ 	.byte	0x69, 0x64, 0x20, 0x3d, 0x20, 0x25, 0x64, 0x2c, 0x20, 0x69, 0x20, 0x3d, 0x20, 0x25, 0x64, 0x2c
        /*0010*/ 	.byte	0x20, 0x58, 0x5b, 0x69, 0x5d, 0x20, 0x3d, 0x20, 0x25, 0x66, 0x0a, 0x00
	.type		$str,@object
	.size		$str,($str$2 - $str)
$str:
        /*001c*/ 	.byte	0x69, 0x64, 0x20, 0x3d, 0x20, 0x25, 0x64, 0x2c, 0x20, 0x64, 0x69, 0x67, 0x69, 0x74, 0x20, 0x3d
        /*002c*/ 	.byte	0x20, 0x25, 0x64, 0x2c, 0x20, 0x6d, 0x79, 0x42, 0x20, 0x3d, 0x20, 0x25, 0x66, 0x0a, 0x00
	.type		$str$2,@object
	.size		$str$2,(.L_2 - $str$2)
$str$2:
        /*003b*/ 	.byte	0x64, 0x69, 0x67, 0x69, 0x74, 0x20, 0x3d, 0x20, 0x25, 0x64, 0x2c, 0x20, 0x69, 0x64, 0x20, 0x3d
        /*004b*/ 	.byte	0x20, 0x25, 0x64, 0x2c, 0x20, 0x65, 0x6e, 0x64, 0x20, 0x77, 0x5b, 0x69, 0x64, 0x5d, 0x20, 0x3d
        /*005b*/ 	.byte	0x20, 0x25, 0x66, 0x2c, 0x20, 0x62, 0x20, 0x3d, 0x20, 0x25, 0x66, 0x0a, 0x00
.L_2:


//--------------------- .nv.shared._Z6kerneliiiPdS_S_S_ddi --------------------------
	.section	.nv.shared._Z6kerneliiiPdS_S_S_ddi,"aw",@nobits
	.sectionflags	@""
	.align	8
.nv.shared._Z6kerneliiiPdS_S_S_ddi:
	.zero		13584


//--------------------- .nv.shared.reserved.0     --------------------------
	.section	.nv.shared.reserved.0,"aw",@nobits
	.weak		__nv_reservedSMEM_offset_0_alias
	.size		__nv_reservedSMEM_offset_0_alias, 0, 64
	.other		__nv_reservedSMEM_offset_0_alias,@"STO_CUDA_RESERVED_SHARED STV_DEFAULT"
__nv_reservedSMEM_offset_0_alias:
	.zero		0
	.zero		64


//--------------------- .nv.constant0._Z6kerneliiiPdS_S_S_ddi --------------------------
	.section	.nv.constant0._Z6kerneliiiPdS_S_S_ddi,"a",@progbits
	.sectionflags	@""
	.align	4
.nv.constant0._Z6kerneliiiPdS_S_S_ddi:
	.zero		964


//--------------------- SYMBOLS --------------------------

	.type		.nv.reservedSmem.offset0,@object
	.size		.nv.reservedSmem.offset0,0x4
	.type		.nv.reservedSmem.cap,@object
	.size		.nv.reservedSmem.cap,0x4
	.type		vprintf,@function
